//
// Generated by NVIDIA NVVM Compiler
//
// Compiler Build ID: CL-36424714
// Cuda compilation tools, release 13.0, V13.0.88
// Based on NVVM 20.0.0
//

.version 9.0
.target sm_100
.address_size 64

	// .globl	_Z21reduce_v5_unroll_warpPfS_
// _ZZ21reduce_v5_unroll_warpPfS_E5sdata has been demoted

.visible .entry _Z21reduce_v5_unroll_warpPfS_(
	.param .u64 .ptr .align 1 _Z21reduce_v5_unroll_warpPfS__param_0,
	.param .u64 .ptr .align 1 _Z21reduce_v5_unroll_warpPfS__param_1
)
{
	.reg .pred 	%p<5>;
	.reg .b32 	%r<11>;
	.reg .b32 	%f<29>;
	.reg .b64 	%rd<11>;
	// demoted variable
	.shared .align 4 .b8 _ZZ21reduce_v5_unroll_warpPfS_E5sdata[1024];
	ld.param.u64 	%rd2, [_Z21reduce_v5_unroll_warpPfS__param_0];
	ld.param.u64 	%rd1, [_Z21reduce_v5_unroll_warpPfS__param_1];
	cvta.to.global.u64 	%rd3, %rd2;
	mov.u32 	%r1, %tid.x;
	mov.u32 	%r2, %ctaid.x;
	mov.u32 	%r4, %ntid.x;
	mul.lo.s32 	%r5, %r4, %r2;
	shl.b32 	%r6, %r5, 1;
	add.s32 	%r7, %r6, %r1;
	mul.wide.u32 	%rd4, %r7, 4;
	add.s64 	%rd5, %rd3, %rd4;
	ld.global.f32 	%f1, [%rd5];
	add.s32 	%r8, %r7, %r4;
	mul.wide.u32 	%rd6, %r8, 4;
	add.s64 	%rd7, %rd3, %rd6;
	ld.global.f32 	%f2, [%rd7];
	add.f32 	%f3, %f1, %f2;
	shl.b32 	%r9, %r1, 2;
	mov.u32 	%r10, _ZZ21reduce_v5_unroll_warpPfS_E5sdata;
	add.s32 	%r3, %r10, %r9;
	st.shared.f32 	[%r3], %f3;
	bar.sync 	0;
	setp.gt.u32 	%p1, %r1, 127;
	@%p1 bra 	$L__BB0_2;
	ld.shared.f32 	%f4, [%r3+512];
	ld.shared.f32 	%f5, [%r3];
	add.f32 	%f6, %f4, %f5;
	st.shared.f32 	[%r3], %f6;
$L__BB0_2:
	bar.sync 	0;
	setp.gt.u32 	%p2, %r1, 63;
	@%p2 bra 	$L__BB0_4;
	ld.shared.f32 	%f7, [%r3+256];
	ld.shared.f32 	%f8, [%r3];
	add.f32 	%f9, %f7, %f8;
	st.shared.f32 	[%r3], %f9;
$L__BB0_4:
	bar.sync 	0;
	setp.gt.u32 	%p3, %r1, 31;
	@%p3 bra 	$L__BB0_7;
	ld.volatile.shared.f32 	%f10, [%r3+128];
	ld.volatile.shared.f32 	%f11, [%r3];
	add.f32 	%f12, %f10, %f11;
	st.volatile.shared.f32 	[%r3], %f12;
	ld.volatile.shared.f32 	%f13, [%r3+64];
	ld.volatile.shared.f32 	%f14, [%r3];
	add.f32 	%f15, %f13, %f14;
	st.volatile.shared.f32 	[%r3], %f15;
	ld.volatile.shared.f32 	%f16, [%r3+32];
	ld.volatile.shared.f32 	%f17, [%r3];
	add.f32 	%f18, %f16, %f17;
	st.volatile.shared.f32 	[%r3], %f18;
	ld.volatile.shared.f32 	%f19, [%r3+16];
	ld.volatile.shared.f32 	%f20, [%r3];
	add.f32 	%f21, %f19, %f20;
	st.volatile.shared.f32 	[%r3], %f21;
	ld.volatile.shared.f32 	%f22, [%r3+8];
	ld.volatile.shared.f32 	%f23, [%r3];
	add.f32 	%f24, %f22, %f23;
	st.volatile.shared.f32 	[%r3], %f24;
	ld.volatile.shared.f32 	%f25, [%r3+4];
	ld.volatile.shared.f32 	%f26, [%r3];
	add.f32 	%f27, %f25, %f26;
	st.volatile.shared.f32 	[%r3], %f27;
	setp.ne.s32 	%p4, %r1, 0;
	@%p4 bra 	$L__BB0_7;
	ld.shared.f32 	%f28, [_ZZ21reduce_v5_unroll_warpPfS_E5sdata];
	cvta.to.global.u64 	%rd8, %rd1;
	mul.wide.u32 	%rd9, %r2, 4;
	add.s64 	%rd10, %rd8, %rd9;
	st.global.f32 	[%rd10], %f28;
$L__BB0_7:
	ret;

}


// ===== COMPILED SASS (sm_100) =====

	.target	sm_100

	.elftype	@"ET_EXEC"


//--------------------- .note.nv.tkinfo           --------------------------
	.section	.note.nv.tkinfo,"",@"SHT_NOTE"
	.sectionflags	@"SHF_NOTE_NV_TKINFO"
	.tkinfo
        /*0018*/ 	.word	0x00000002
        /*0030*/ 	.string	""
        /*0030*/ 	.string	"ptxas"
        /*0030*/ 	.string	"Cuda compilation tools, release 13.0, V13.0.88"
        /*0030*/ 	.string	"Build cuda_13.0.r13.0/compiler.36424714_0"
        /*0030*/ 	.string	"-arch sm_100 -m 64 "



//--------------------- .note.nv.cuinfo           --------------------------
	.section	.note.nv.cuinfo,"",@"SHT_NOTE"
	.sectionflags	@"SHF_NOTE_NV_CUINFO"
        /*0018*/ 	.short	0x0002
        /*001a*/ 	.short	0x0064
        /*001c*/ 	.short	0x0082
	.zero		2


//--------------------- .nv.info                  --------------------------
	.section	.nv.info,"",@"SHT_CUDA_INFO"
	.align	4


	//----- nvinfo : EIATTR_REGCOUNT
	.align		4
        /*0000*/ 	.byte	0x04, 0x2f
        /*0002*/ 	.short	(.L_1 - .L_0)
	.align		4
.L_0:
        /*0004*/ 	.word	index@(_Z21reduce_v5_unroll_warpPfS_)
        /*0008*/ 	.word	0x0000000d


	//----- nvinfo : EIATTR_FRAME_SIZE
	.align		4
.L_1:
        /*000c*/ 	.byte	0x04, 0x11
        /*000e*/ 	.short	(.L_3 - .L_2)
	.align		4
.L_2:
        /*0010*/ 	.word	index@(_Z21reduce_v5_unroll_warpPfS_)
        /*0014*/ 	.word	0x00000000


	//----- nvinfo : EIATTR_MIN_STACK_SIZE
	.align		4
.L_3:
        /*0018*/ 	.byte	0x04, 0x12
        /*001a*/ 	.short	(.L_5 - .L_4)
	.align		4
.L_4:
        /*001c*/ 	.word	index@(_Z21reduce_v5_unroll_warpPfS_)
        /*0020*/ 	.word	0x00000000
.L_5:


//--------------------- .nv.compat                --------------------------
	.section	.nv.compat,"",@"SHT_CUDA_COMPAT_INFO"
	.align	4
        /*0000*/ 	.byte	0x02, 0x09, 0x00, 0x00, 0x02, 0x02, 0x01, 0x00, 0x02, 0x05, 0x05, 0x00, 0x03, 0x07, 0x01, 0x01
        /*0010*/ 	.byte	0x02, 0x03, 0x00, 0x00, 0x02, 0x06, 0x01, 0x00, 0x04, 0x0b, 0x08, 0x00, 0x09, 0x00, 0x00, 0x00
        /*0020*/ 	.byte	0x00, 0x00, 0x00, 0x00


//--------------------- .nv.info._Z21reduce_v5_unroll_warpPfS_ --------------------------
	.section	.nv.info._Z21reduce_v5_unroll_warpPfS_,"",@"SHT_CUDA_INFO"
	.sectionflags	@""
	.align	4


	//----- nvinfo : EIATTR_CUDA_API_VERSION
	.align		4
        /*0000*/ 	.byte	0x04, 0x37
        /*0002*/ 	.short	(.L_7 - .L_6)
.L_6:
        /*0004*/ 	.word	0x00000082


	//----- nvinfo : EIATTR_KPARAM_INFO
	.align		4
.L_7:
        /*0008*/ 	.byte	0x04, 0x17
        /*000a*/ 	.short	(.L_9 - .L_8)
.L_8:
        /*000c*/ 	.word	0x00000000
        /*0010*/ 	.short	0x0001
        /*0012*/ 	.short	0x0008
        /*0014*/ 	.byte	0x00, 0xf5, 0x21, 0x00


	//----- nvinfo : EIATTR_KPARAM_INFO
	.align		4
.L_9:
        /*0018*/ 	.byte	0x04, 0x17
        /*001a*/ 	.short	(.L_11 - .L_10)
.L_10:
        /*001c*/ 	.word	0x00000000
        /*0020*/ 	.short	0x0000
        /*0022*/ 	.short	0x0000
        /*0024*/ 	.byte	0x00, 0xf5, 0x21, 0x00


	//----- nvinfo : EIATTR_SPARSE_MMA_MASK
	.align		4
.L_11:
        /*0028*/ 	.byte	0x03, 0x50
        /*002a*/ 	.short	0x0000


	//----- nvinfo : EIATTR_MAXREG_COUNT
	.align		4
        /*002c*/ 	.byte	0x03, 0x1b
        /*002e*/ 	.short	0x00ff


	//----- nvinfo : EIATTR_NUM_BARRIERS
	.align		4
        /*0030*/ 	.byte	0x02, 0x4c
        /*0032*/ 	.byte	0x01
	.zero		1


	//----- nvinfo : EIATTR_MERCURY_ISA_VERSION
	.align		4
        /*0034*/ 	.byte	0x03, 0x5f
        /*0036*/ 	.short	0x0101


	//----- nvinfo : EIATTR_VRC_CTA_INIT_COUNT
	.align		4
        /*0038*/ 	.byte	0x02, 0x4a
	.zero		1
	.zero		1


	//----- nvinfo : EIATTR_EXIT_INSTR_OFFSETS
	.align		4
        /*003c*/ 	.byte	0x04, 0x1c
        /*003e*/ 	.short	(.L_13 - .L_12)


	//   ....[0]....
.L_12:
        /*0040*/ 	.word	0x00000210


	//   ....[1]....
        /*0044*/ 	.word	0x000003b0


	//   ....[2]....
        /*0048*/ 	.word	0x00000400


	//----- nvinfo : EIATTR_CBANK_PARAM_SIZE
	.align		4
.L_13:
        /*004c*/ 	.byte	0x03, 0x19
        /*004e*/ 	.short	0x0010


	//----- nvinfo : EIATTR_PARAM_CBANK
	.align		4
        /*0050*/ 	.byte	0x04, 0x0a
        /*0052*/ 	.short	(.L_15 - .L_14)
	.align		4
.L_14:
        /*0054*/ 	.word	index@(.nv.constant0._Z21reduce_v5_unroll_warpPfS_)
        /*0058*/ 	.short	0x0380
        /*005a*/ 	.short	0x0010


	//----- nvinfo : EIATTR_SW_WAR
	.align		4
.L_15:
        /*005c*/ 	.byte	0x04, 0x36
        /*005e*/ 	.short	(.L_17 - .L_16)
.L_16:
        /*0060*/ 	.word	0x00000008
.L_17:


//--------------------- .nv.callgraph             --------------------------
	.section	.nv.callgraph,"",@"SHT_CUDA_CALLGRAPH"
	.align	4
	.sectionentsize	8
	.align		4
        /*0000*/ 	.word	0x00000000
	.align		4
        /*0004*/ 	.word	0xffffffff
	.align		4
        /*0008*/ 	.word	0x00000000
	.align		4
        /*000c*/ 	.word	0xfffffffe
	.align		4
        /*0010*/ 	.word	0x00000000
	.align		4
        /*0014*/ 	.word	0xfffffffd
	.align		4
        /*0018*/ 	.word	0x00000000
	.align		4
        /*001c*/ 	.word	0xfffffffc


//--------------------- .text._Z21reduce_v5_unroll_warpPfS_ --------------------------
	.section	.text._Z21reduce_v5_unroll_warpPfS_,"ax",@progbits
	.align	128
        .global         _Z21reduce_v5_unroll_warpPfS_
        .type           _Z21reduce_v5_unroll_warpPfS_,@function
        .size           _Z21reduce_v5_unroll_warpPfS_,(.L_x_1 - _Z21reduce_v5_unroll_warpPfS_)
        .other          _Z21reduce_v5_unroll_warpPfS_,@"STO_CUDA_ENTRY STV_DEFAULT"
_Z21reduce_v5_unroll_warpPfS_:
.text._Z21reduce_v5_unroll_warpPfS_:
[----:B------:R-:W-:Y:S01]  /*0000*/  LDC R1, c[0x0][0x37c] ;  /* 0x0000df00ff017b82 */ /* 0x000fe20000000800 */
[----:B------:R-:W0:Y:S01]  /*0010*/  S2R R0, SR_CTAID.X ;  /* 0x0000000000007919 */ /* 0x000e220000002500 */
[----:B------:R-:W0:Y:S06]  /*0020*/  LDCU UR4, c[0x0][0x360] ;  /* 0x00006c00ff0477ac */ /* 0x000e2c0008000800 */
[----:B------:R-:W1:Y:S01]  /*0030*/  LDC.64 R6, c[0x0][0x380] ;  /* 0x0000e000ff067b82 */ /* 0x000e620000000a00 */
[----:B------:R-:W2:Y:S01]  /*0040*/  S2R R2, SR_TID.X ;  /* 0x0000000000027919 */ /* 0x000ea20000002100 */
[----:B------:R-:W3:Y:S01]  /*0050*/  LDCU.64 UR6, c[0x0][0x358] ;  /* 0x00006b00ff0677ac */ /* 0x000ee20008000a00 */
[----:B0-----:R-:W-:-:S05]  /*0060*/  IMAD R3, R0, UR4, RZ ;  /* 0x0000000400037c24 */ /* 0x001fca000f8e02ff */
[----:B--2---:R-:W-:-:S04]  /*0070*/  LEA R3, R3, R2, 0x1 ;  /* 0x0000000203037211 */ /* 0x004fc800078e08ff */
[C---:B------:R-:W-:Y:S01]  /*0080*/  IADD3 R9, PT, PT, R3.reuse, UR4, RZ ;  /* 0x0000000403097c10 */ /* 0x040fe2000fffe0ff */
[----:B-1----:R-:W-:-:S04]  /*0090*/  IMAD.WIDE.U32 R4, R3, 0x4, R6 ;  /* 0x0000000403047825 */ /* 0x002fc800078e0006 */
[----:B------:R-:W-:Y:S02]  /*00a0*/  IMAD.WIDE.U32 R6, R9, 0x4, R6 ;  /* 0x0000000409067825 */ /* 0x000fe400078e0006 */
[----:B---3--:R-:W2:Y:S04]  /*00b0*/  LDG.E R4, desc[UR6][R4.64] ;  /* 0x0000000604047981 */ /* 0x008ea8000c1e1900 */
[----:B------:R-:W2:Y:S01]  /*00c0*/  LDG.E R7, desc[UR6][R6.64] ;  /* 0x0000000606077981 */ /* 0x000ea2000c1e1900 */
[----:B------:R-:W0:Y:S01]  /*00d0*/  S2UR UR5, SR_CgaCtaId ;  /* 0x00000000000579c3 */ /* 0x000e220000008800 */
[----:B------:R-:W-:Y:S01]  /*00e0*/  UMOV UR4, 0x400 ;  /* 0x0000040000047882 */ /* 0x000fe20000000000 */
[C---:B------:R-:W-:Y:S02]  /*00f0*/  ISETP.GT.U32.AND P1, PT, R2.reuse, 0x7f, PT ;  /* 0x0000007f0200780c */ /* 0x040fe40003f24070 */
[----:B------:R-:W-:Y:S01]  /*0100*/  ISETP.GT.U32.AND P0, PT, R2, 0x3f, PT ;  /* 0x0000003f0200780c */ /* 0x000fe20003f04070 */
[----:B0-----:R-:W-:-:S06]  /*0110*/  ULEA UR4, UR5, UR4, 0x18 ;  /* 0x0000000405047291 */ /* 0x001fcc000f8ec0ff */
[----:B------:R-:W-:Y:S01]  /*0120*/  LEA R3, R2, UR4, 0x2 ;  /* 0x0000000402037c11 */ /* 0x000fe2000f8e10ff */
[----:B--2---:R-:W-:-:S05]  /*0130*/  FADD R8, R4, R7 ;  /* 0x0000000704087221 */ /* 0x004fca0000000000 */
[----:B------:R-:W-:Y:S01]  /*0140*/  STS [R3], R8 ;  /* 0x0000000803007388 */ /* 0x000fe20000000800 */
[----:B------:R-:W-:Y:S06]  /*0150*/  BAR.SYNC.DEFER_BLOCKING 0x0 ;  /* 0x0000000000007b1d */ /* 0x000fec0000010000 */
[----:B------:R-:W-:Y:S04]  /*0160*/  @!P1 LDS R9, [R3+0x200] ;  /* 0x0002000003099984 */ /* 0x000fe80000000800 */
[----:B------:R-:W0:Y:S02]  /*0170*/  @!P1 LDS R4, [R3] ;  /* 0x0000000003049984 */ /* 0x000e240000000800 */
[----:B0-----:R-:W-:-:S05]  /*0180*/  @!P1 FADD R4, R9, R4 ;  /* 0x0000000409049221 */ /* 0x001fca0000000000 */
[----:B------:R-:W-:Y:S01]  /*0190*/  @!P1 STS [R3], R4 ;  /* 0x0000000403009388 */ /* 0x000fe20000000800 */
[----:B------:R-:W-:Y:S01]  /*01a0*/  BAR.SYNC.DEFER_BLOCKING 0x0 ;  /* 0x0000000000007b1d */ /* 0x000fe20000010000 */
[----:B------:R-:W-:-:S05]  /*01b0*/  ISETP.GT.U32.AND P1, PT, R2, 0x1f, PT ;  /* 0x0000001f0200780c */ /* 0x000fca0003f24070 */
[----:B------:R-:W-:Y:S04]  /*01c0*/  @!P0 LDS R5, [R3+0x100] ;  /* 0x0001000003058984 */ /* 0x000fe80000000800 */
[----:B------:R-:W0:Y:S02]  /*01d0*/  @!P0 LDS R6, [R3] ;  /* 0x0000000003068984 */ /* 0x000e240000000800 */
[----:B0-----:R-:W-:-:S05]  /*01e0*/  @!P0 FADD R6, R5, R6 ;  /* 0x0000000605068221 */ /* 0x001fca0000000000 */
[----:B------:R0:W-:Y:S01]  /*01f0*/  @!P0 STS [R3], R6 ;  /* 0x0000000603008388 */ /* 0x0001e20000000800 */
[----:B------:R-:W-:Y:S06]  /*0200*/  BAR.SYNC.DEFER_BLOCKING 0x0 ;  /* 0x0000000000007b1d */ /* 0x000fec0000010000 */
[----:B------:R-:W-:Y:S05]  /*0210*/  @P1 EXIT ;  /* 0x000000000000194d */ /* 0x000fea0003800000 */
[----:B------:R-:W-:Y:S01]  /*0220*/  LDS R4, [R3+0x80] ;  /* 0x0000800003047984 */ /* 0x000fe20000000800 */
[----:B------:R-:W-:-:S03]  /*0230*/  ISETP.NE.AND P0, PT, R2, RZ, PT ;  /* 0x000000ff0200720c */ /* 0x000fc60003f05270 */
[----:B------:R-:W1:Y:S02]  /*0240*/  LDS R5, [R3] ;  /* 0x0000000003057984 */ /* 0x000e640000000800 */
[----:B-1----:R-:W-:-:S05]  /*0250*/  FADD R4, R4, R5 ;  /* 0x0000000504047221 */ /* 0x002fca0000000000 */
[----:B------:R-:W-:Y:S04]  /*0260*/  STS [R3], R4 ;  /* 0x0000000403007388 */ /* 0x000fe80000000800 */
[----:B------:R-:W-:Y:S04]  /*0270*/  LDS R5, [R3+0x40] ;  /* 0x0000400003057984 */ /* 0x000fe80000000800 */
[----:B0-----:R-:W0:Y:S02]  /*0280*/  LDS R6, [R3] ;  /* 0x0000000003067984 */ /* 0x001e240000000800 */
[----:B0-----:R-:W-:-:S05]  /*0290*/  FADD R6, R5, R6 ;  /* 0x0000000605067221 */ /* 0x001fca0000000000 */
[----:B------:R-:W-:Y:S04]  /*02a0*/  STS [R3], R6 ;  /* 0x0000000603007388 */ /* 0x000fe80000000800 */
[----:B------:R-:W-:Y:S04]  /*02b0*/  LDS R5, [R3+0x20] ;  /* 0x0000200003057984 */ /* 0x000fe80000000800 */
[----:B------:R-:W0:Y:S02]  /*02c0*/  LDS R8, [R3] ;  /* 0x0000000003087984 */ /* 0x000e240000000800 */
        /* <DEDUP_REMOVED lines=13> */
[----:B------:R0:W-:Y:S01]  /*03a0*/  STS [R3], R6 ;  /* 0x0000000603007388 */ /* 0x0001e20000000800 */
[----:B------:R-:W-:Y:S05]  /*03b0*/  @P0 EXIT ;  /* 0x000000000000094d */ /* 0x000fea0003800000 */
[----:B------:R-:W1:Y:S01]  /*03c0*/  LDS R5, [UR4] ;  /* 0x00000004ff057984 */ /* 0x000e620008000800 */
[----:B0-----:R-:W0:Y:S02]  /*03d0*/  LDC.64 R2, c[0x0][0x388] ;  /* 0x0000e200ff027b82 */ /* 0x001e240000000a00 */
[----:B0-----:R-:W-:-:S05]  /*03e0*/  IMAD.WIDE.U32 R2, R0, 0x4, R2 ;  /* 0x0000000400027825 */ /* 0x001fca00078e0002 */
[----:B-1----:R-:W-:Y:S01]  /*03f0*/  STG.E desc[UR6][R2.64], R5 ;  /* 0x0000000502007986 */ /* 0x002fe2000c101906 */
[----:B------:R-:W-:Y:S05]  /*0400*/  EXIT ;  /* 0x000000000000794d */ /* 0x000fea0003800000 */
.L_x_0:
[----:B------:R-:W-:-:S00]  /*0410*/  BRA `(.L_x_0) ;  /* 0xfffffffc00fc7947 */ /* 0x000fc0000383ffff */
[----:B------:R-:W-:-:S00]  /*0420*/  NOP ;  /* 0x0000000000007918 */ /* 0x000fc00000000000 */
        /* <DEDUP_REMOVED lines=13> */
.L_x_1:


//--------------------- .nv.shared._Z21reduce_v5_unroll_warpPfS_ --------------------------
	.section	.nv.shared._Z21reduce_v5_unroll_warpPfS_,"aw",@nobits
	.sectionflags	@""
	.align	4
.nv.shared._Z21reduce_v5_unroll_warpPfS_:
	.zero		2048


//--------------------- .nv.shared.reserved.0     --------------------------
	.section	.nv.shared.reserved.0,"aw",@nobits
	.weak		__nv_reservedSMEM_offset_0_alias
	.size		__nv_reservedSMEM_offset_0_alias, 0, 64
	.other		__nv_reservedSMEM_offset_0_alias,@"STO_CUDA_RESERVED_SHARED STV_DEFAULT"
__nv_reservedSMEM_offset_0_alias:
	.zero		0
	.zero		64


//--------------------- .nv.constant0._Z21reduce_v5_unroll_warpPfS_ --------------------------
	.section	.nv.constant0._Z21reduce_v5_unroll_warpPfS_,"a",@progbits
	.sectionflags	@""
	.align	4
.nv.constant0._Z21reduce_v5_unroll_warpPfS_:
	.zero		912


//--------------------- SYMBOLS --------------------------

	.type		.nv.reservedSmem.offset0,@object
	.size		.nv.reservedSmem.offset0,0x4
	.type		.nv.reservedSmem.cap,@object
	.size		.nv.reservedSmem.cap,0x4
